	.headerflags	@"EF_CUDA_TEXMODE_UNIFIED EF_CUDA_64BIT_ADDRESS EF_CUDA_ACCELERATORS EF_CUDA_SM90 EF_CUDA_VIRTUAL_SM(EF_CUDA_SM90)"
	.elftype	@"ET_EXEC"


//--------------------- .nv.info                  --------------------------
	.section	.nv.info,"",@"SHT_CUDA_INFO"
	.align	4


	//----- nvinfo : EIATTR_REGCOUNT
	.align		4
        /*0000*/ 	.byte	0x04, 0x2f
        /*0002*/ 	.short	(.L_1 - .L_0)
	.align		4
.L_0:
        /*0004*/ 	.word	index@(triton_poi_fused_cat_0)
        /*0008*/ 	.word	0x0000000d


	//----- nvinfo : EIATTR_MIN_STACK_SIZE
	.align		4
.L_1:
        /*000c*/ 	.byte	0x04, 0x12
        /*000e*/ 	.short	(.L_3 - .L_2)
	.align		4
.L_2:
        /*0010*/ 	.word	index@(triton_poi_fused_cat_0)
        /*0014*/ 	.word	0x00000000


	//----- nvinfo : EIATTR_FRAME_SIZE
	.align		4
.L_3:
        /*0018*/ 	.byte	0x04, 0x11
        /*001a*/ 	.short	(.L_5 - .L_4)
	.align		4
.L_4:
        /*001c*/ 	.word	index@(triton_poi_fused_cat_0)
        /*0020*/ 	.word	0x00000000


	//----- nvinfo : EIATTR_MIN_STACK_SIZE
	.align		4
.L_5:
        /*0024*/ 	.byte	0x04, 0x12
        /*0026*/ 	.short	(.L_7 - .L_6)
	.align		4
.L_6:
        /*0028*/ 	.word	index@(triton_poi_fused_cat_0)
        /*002c*/ 	.word	0x00000000
.L_7:


//--------------------- .nv.info.triton_poi_fused_cat_0 --------------------------
	.section	.nv.info.triton_poi_fused_cat_0,"",@"SHT_CUDA_INFO"
	.sectionflags	@""
	.align	4


	//----- nvinfo : EIATTR_CUDA_API_VERSION
	.align		4
        /*0000*/ 	.byte	0x04, 0x37
        /*0002*/ 	.short	(.L_9 - .L_8)
.L_8:
        /*0004*/ 	.word	0x0000007c


	//----- nvinfo : EIATTR_KPARAM_INFO
	.align		4
.L_9:
        /*0008*/ 	.byte	0x04, 0x17
        /*000a*/ 	.short	(.L_11 - .L_10)
.L_10:
        /*000c*/ 	.word	0x00000000
        /*0010*/ 	.short	0x0002
        /*0012*/ 	.short	0x0010
        /*0014*/ 	.byte	0x00, 0xf0, 0x11, 0x00


	//----- nvinfo : EIATTR_KPARAM_INFO
	.align		4
.L_11:
        /*0018*/ 	.byte	0x04, 0x17
        /*001a*/ 	.short	(.L_13 - .L_12)
.L_12:
        /*001c*/ 	.word	0x00000000
        /*0020*/ 	.short	0x0001
        /*0022*/ 	.short	0x0008
        /*0024*/ 	.byte	0x00, 0xf4, 0x21, 0x00


	//----- nvinfo : EIATTR_KPARAM_INFO
	.align		4
.L_13:
        /*0028*/ 	.byte	0x04, 0x17
        /*002a*/ 	.short	(.L_15 - .L_14)
.L_14:
        /*002c*/ 	.word	0x00000000
        /*0030*/ 	.short	0x0000
        /*0032*/ 	.short	0x0000
        /*0034*/ 	.byte	0x00, 0xf4, 0x21, 0x00


	//----- nvinfo : EIATTR_SPARSE_MMA_MASK
	.align		4
.L_15:
        /*0038*/ 	.byte	0x03, 0x50
        /*003a*/ 	.short	0x0000


	//----- nvinfo : EIATTR_MAXREG_COUNT
	.align		4
        /*003c*/ 	.byte	0x03, 0x1b
        /*003e*/ 	.short	0x00ff


	//----- nvinfo : EIATTR_EXIT_INSTR_OFFSETS
	.align		4
        /*0040*/ 	.byte	0x04, 0x1c
        /*0042*/ 	.short	(.L_17 - .L_16)


	//   ....[0]....
.L_16:
        /*0044*/ 	.word	0x000002e0


	//   ....[1]....
        /*0048*/ 	.word	0x00000300


	//----- nvinfo : EIATTR_REQNTID
	.align		4
.L_17:
        /*004c*/ 	.byte	0x04, 0x10
        /*004e*/ 	.short	(.L_19 - .L_18)
.L_18:
        /*0050*/ 	.word	0x00000080
        /*0054*/ 	.word	0x00000001
        /*0058*/ 	.word	0x00000001


	//----- nvinfo : EIATTR_CBANK_PARAM_SIZE
	.align		4
.L_19:
        /*005c*/ 	.byte	0x03, 0x19
        /*005e*/ 	.short	0x0014


	//----- nvinfo : EIATTR_PARAM_CBANK
	.align		4
        /*0060*/ 	.byte	0x04, 0x0a
        /*0062*/ 	.short	(.L_21 - .L_20)
	.align		4
.L_20:
        /*0064*/ 	.word	index@(.nv.constant0.triton_poi_fused_cat_0)
        /*0068*/ 	.short	0x0210
        /*006a*/ 	.short	0x0014


	//----- nvinfo : EIATTR_SW_WAR
	.align		4
.L_21:
        /*006c*/ 	.byte	0x04, 0x36
        /*006e*/ 	.short	(.L_23 - .L_22)
.L_22:
        /*0070*/ 	.word	0x00000008
.L_23:


//--------------------- .nv.callgraph             --------------------------
	.section	.nv.callgraph,"",@"SHT_CUDA_CALLGRAPH"
	.align	4
	.sectionentsize	8
	.align		4
        /*0000*/ 	.word	0x00000000
	.align		4
        /*0004*/ 	.word	0xffffffff
	.align		4
        /*0008*/ 	.word	0x00000000
	.align		4
        /*000c*/ 	.word	0xfffffffe
	.align		4
        /*0010*/ 	.word	0x00000000
	.align		4
        /*0014*/ 	.word	0xfffffffd
	.align		4
        /*0018*/ 	.word	0x00000000
	.align		4
        /*001c*/ 	.word	0xfffffffc


//--------------------- .text.triton_poi_fused_cat_0 --------------------------
	.section	.text.triton_poi_fused_cat_0,"ax",@progbits
	.align	128
        .global         triton_poi_fused_cat_0
        .type           triton_poi_fused_cat_0,@function
        .size           triton_poi_fused_cat_0,(.L_x_1 - triton_poi_fused_cat_0)
        .other          triton_poi_fused_cat_0,@"STO_CUDA_ENTRY STV_DEFAULT"
triton_poi_fused_cat_0:
.text.triton_poi_fused_cat_0:
[----:B------:R-:W0:Y:S02]  /*0000*/  LDC R1, c[0x0][0x28] ;  /* 0x00000a00ff017b82 */ /* 0x000e240000000800 */
[----:B------:R-:W1:Y:S01]  /*0010*/  S2R R0, SR_TID.X ;  /* 0x0000000000007919 */ /* 0x000e620000002100 */
[----:B------:R-:W-:Y:S01]  /*0020*/  ULDC.64 UR4, c[0x0][0x210] ;  /* 0x0000840000047ab9 */ /* 0x000fe20000000a00 */
[----:B------:R-:W-:Y:S01]  /*0030*/  IMAD.MOV.U32 R10, RZ, RZ, RZ ;  /* 0x000000ffff0a7224 */ /* 0x000fe200078e00ff */
[----:B------:R-:W2:Y:S01]  /*0040*/  S2R R3, SR_CTAID.X ;  /* 0x0000000000037919 */ /* 0x000ea20000002500 */
[----:B-1----:R-:W-:-:S05]  /*0050*/  LOP3.LUT R0, R0, 0x7f, RZ, 0xc0, !PT ;  /* 0x0000007f00007812 */ /* 0x002fca00078ec0ff */
[----:B--2---:R-:W-:-:S04]  /*0060*/  IMAD R0, R3, 0x80, R0 ;  /* 0x0000008003007824 */ /* 0x004fc800078e0200 */
[C---:B------:R-:W-:Y:S01]  /*0070*/  IMAD.HI R4, R0.reuse, 0x2aaaaaab, RZ ;  /* 0x2aaaaaab00047827 */ /* 0x040fe200078e02ff */
[----:B------:R-:W-:Y:S02]  /*0080*/  SHF.R.S32.HI R3, RZ, 0x1f, R0 ;  /* 0x0000001fff037819 */ /* 0x000fe40000011400 */
[----:B------:R-:W-:Y:S02]  /*0090*/  ISETP.GE.AND P0, PT, R0, 0x180, PT ;  /* 0x000001800000780c */ /* 0x000fe40003f06270 */
[----:B------:R-:W-:Y:S02]  /*00a0*/  LEA.HI R3, R3, R0, RZ, 0x3 ;  /* 0x0000000003037211 */ /* 0x000fe400078f18ff */
[----:B------:R-:W-:Y:S02]  /*00b0*/  SHF.R.U32.HI R5, RZ, 0x1f, R4 ;  /* 0x0000001fff057819 */ /* 0x000fe40000011604 */
[----:B------:R-:W-:Y:S02]  /*00c0*/  SHF.R.S32.HI R2, RZ, 0x3, R3 ;  /* 0x00000003ff027819 */ /* 0x000fe40000011403 */
[----:B------:R-:W-:-:S02]  /*00d0*/  LOP3.LUT R3, R3, 0xfffffff8, RZ, 0xc0, !PT ;  /* 0xfffffff803037812 */ /* 0x000fc400078ec0ff */
[C---:B------:R-:W-:Y:S01]  /*00e0*/  LEA.HI R8, R2.reuse, R2, RZ, 0x2 ;  /* 0x0000000202087211 */ /* 0x040fe200078f10ff */
[----:B------:R-:W-:Y:S01]  /*00f0*/  IMAD.HI R6, R2, 0x2aaaaaab, RZ ;  /* 0x2aaaaaab02067827 */ /* 0x000fe200078e02ff */
[----:B------:R-:W-:Y:S02]  /*0100*/  LEA.HI R4, R4, R5, RZ, 0x1c ;  /* 0x0000000504047211 */ /* 0x000fe400078fe0ff */
[----:B------:R-:W-:Y:S01]  /*0110*/  LOP3.LUT R9, R8, 0x3ffffffc, RZ, 0xc0, !PT ;  /* 0x3ffffffc08097812 */ /* 0x000fe200078ec0ff */
[----:B------:R-:W-:Y:S01]  /*0120*/  IMAD.IADD R3, R0, 0x1, -R3 ;  /* 0x0000000100037824 */ /* 0x000fe200078e0a03 */
[----:B------:R-:W-:-:S03]  /*0130*/  SHF.R.U32.HI R7, RZ, 0x1, R6 ;  /* 0x00000001ff077819 */ /* 0x000fc60000011606 */
[----:B------:R-:W-:Y:S01]  /*0140*/  IMAD.IADD R9, R2, 0x1, -R9 ;  /* 0x0000000102097824 */ /* 0x000fe200078e0a09 */
[----:B------:R-:W-:Y:S01]  /*0150*/  LEA.HI R7, R6, R7, RZ, 0x1 ;  /* 0x0000000706077211 */ /* 0x000fe200078f08ff */
[----:B------:R-:W-:Y:S01]  /*0160*/  IMAD R4, R4, 0x40, R3 ;  /* 0x0000004004047824 */ /* 0x000fe200078e0203 */
[----:B------:R-:W-:Y:S01]  /*0170*/  ISETP.GE.AND P2, PT, R3, 0x4, PT ;  /* 0x000000040300780c */ /* 0x000fe20003f46270 */
[----:B------:R-:W-:Y:S01]  /*0180*/  IMAD.SHL.U32 R9, R9, 0x4, RZ ;  /* 0x0000000409097824 */ /* 0x000fe200078e00ff */
[----:B------:R-:W-:Y:S01]  /*0190*/  ISETP.GT.AND P1, PT, R3, 0x3, !P0 ;  /* 0x000000030300780c */ /* 0x000fe20004724270 */
[----:B------:R-:W-:Y:S01]  /*01a0*/  IMAD R7, R7, -0xc, R2 ;  /* 0xfffffff407077824 */ /* 0x000fe200078e0202 */
[----:B------:R-:W-:Y:S02]  /*01b0*/  SHF.R.S32.HI R2, RZ, 0x1f, R4 ;  /* 0x0000001fff027819 */ /* 0x000fe40000011404 */
[----:B------:R-:W-:Y:S01]  /*01c0*/  ISETP.LT.AND P3, PT, R0, 0x180, !P2 ;  /* 0x000001800000780c */ /* 0x000fe20005761270 */
[----:B------:R-:W-:Y:S01]  /*01d0*/  IMAD.SHL.U32 R7, R7, 0x4, RZ ;  /* 0x0000000407077824 */ /* 0x000fe200078e00ff */
[----:B------:R-:W-:-:S04]  /*01e0*/  IADD3 R3, P4, R4, R9, RZ ;  /* 0x0000000904037210 */ /* 0x000fc80007f9e0ff */
[----:B------:R-:W-:-:S04]  /*01f0*/  IADD3 R5, P5, R7, R4, RZ ;  /* 0x0000000407057210 */ /* 0x000fc80007fbe0ff */
[-C--:B------:R-:W-:Y:S02]  /*0200*/  LEA.HI.X.SX32 R8, R7, R2.reuse, 0x1, P5 ;  /* 0x0000000207087211 */ /* 0x080fe400028f0eff */
[----:B------:R-:W-:Y:S02]  /*0210*/  LEA R4, P5, R5, UR4, 0x2 ;  /* 0x0000000405047c11 */ /* 0x000fe4000f8a10ff */
[----:B------:R-:W-:Y:S02]  /*0220*/  LEA.HI.X.SX32 R2, R9, R2, 0x1, P4 ;  /* 0x0000000209027211 */ /* 0x000fe400020f0eff */
[----:B------:R-:W-:Y:S02]  /*0230*/  LEA R6, P4, R3, UR4, 0x2 ;  /* 0x0000000403067c11 */ /* 0x000fe4000f8810ff */
[----:B------:R-:W-:Y:S01]  /*0240*/  LEA.HI.X R5, R5, UR5, R8, 0x2, P5 ;  /* 0x0000000505057c11 */ /* 0x000fe2000a8f1408 */
[----:B------:R-:W-:Y:S01]  /*0250*/  IMAD.MOV.U32 R8, RZ, RZ, RZ ;  /* 0x000000ffff087224 */ /* 0x000fe200078e00ff */
[----:B------:R-:W-:Y:S01]  /*0260*/  LEA.HI.X R7, R3, UR5, R2, 0x2, P4 ;  /* 0x0000000503077c11 */ /* 0x000fe2000a0f1402 */
[----:B------:R-:W-:Y:S01]  /*0270*/  ULDC.64 UR4, c[0x0][0x208] ;  /* 0x0000820000047ab9 */ /* 0x000fe20000000a00 */
[----:B------:R-:W1:Y:S03]  /*0280*/  LDC.64 R2, c[0x0][0x218] ;  /* 0x00008600ff027b82 */ /* 0x000e660000000a00 */
[----:B------:R-:W2:Y:S04]  /*0290*/  @P3 LDG.E.EL R8, desc[UR4][R4.64+0x40] ;  /* 0x0000400404083981 */ /* 0x000ea8000c2e1900 */
[----:B------:R-:W3:Y:S01]  /*02a0*/  @P1 LDG.E.EL R10, desc[UR4][R6.64+-0x10] ;  /* 0xfffff004060a1981 */ /* 0x000ee2000c2e1900 */
[----:B-1----:R-:W-:Y:S01]  /*02b0*/  IMAD.WIDE R2, R0, 0x4, R2 ;  /* 0x0000000400027825 */ /* 0x002fe200078e0202 */
[----:B--2---:R-:W-:-:S02]  /*02c0*/  SEL R9, R8, RZ, P3 ;  /* 0x000000ff08097207 */ /* 0x004fc40001800000 */
[----:B---3--:R-:W-:Y:S01]  /*02d0*/  @P2 SEL R9, R10, RZ, P1 ;  /* 0x000000ff0a092207 */ /* 0x008fe20000800000 */
[----:B------:R-:W-:Y:S06]  /*02e0*/  @P0 EXIT ;  /* 0x000000000000094d */ /* 0x000fec0003800000 */
[----:B------:R-:W-:Y:S01]  /*02f0*/  STG.E desc[UR4][R2.64], R9 ;  /* 0x0000000902007986 */ /* 0x000fe2000c101904 */
[----:B------:R-:W-:Y:S05]  /*0300*/  EXIT ;  /* 0x000000000000794d */ /* 0x000fea0003800000 */
.L_x_0:
[----:B------:R-:W-:-:S00]  /*0310*/  BRA `(.L_x_0) ;  /* 0xfffffffc00fc7947 */ /* 0x000fc0000383ffff */
[----:B------:R-:W-:-:S00]  /*0320*/  NOP ;  /* 0x0000000000007918 */ /* 0x000fc00000000000 */
        /* <DEDUP_REMOVED lines=13> */
.L_x_1:


//--------------------- .nv.constant0.triton_poi_fused_cat_0 --------------------------
	.section	.nv.constant0.triton_poi_fused_cat_0,"a",@progbits
	.sectionflags	@""
	.align	4
.nv.constant0.triton_poi_fused_cat_0:
	.zero		548
